	.headerflags	@"EF_CUDA_TEXMODE_UNIFIED EF_CUDA_64BIT_ADDRESS EF_CUDA_ACCELERATORS EF_CUDA_SM90 EF_CUDA_VIRTUAL_SM(EF_CUDA_SM90)"
	.elftype	@"ET_EXEC"


//--------------------- .nv.info                  --------------------------
	.section	.nv.info,"",@"SHT_CUDA_INFO"
	.align	4


	//----- nvinfo : EIATTR_REGCOUNT
	.align		4
        /*0000*/ 	.byte	0x04, 0x2f
        /*0002*/ 	.short	(.L_2 - .L_1)
	.align		4
.L_1:
        /*0004*/ 	.word	index@(triton_poi_fused_native_group_norm_relu_31)
        /*0008*/ 	.word	0x00000016


	//----- nvinfo : EIATTR_MIN_STACK_SIZE
	.align		4
.L_2:
        /*000c*/ 	.byte	0x04, 0x12
        /*000e*/ 	.short	(.L_4 - .L_3)
	.align		4
.L_3:
        /*0010*/ 	.word	index@(triton_poi_fused_native_group_norm_relu_31)
        /*0014*/ 	.word	0x00000000


	//----- nvinfo : EIATTR_FRAME_SIZE
	.align		4
.L_4:
        /*0018*/ 	.byte	0x04, 0x11
        /*001a*/ 	.short	(.L_6 - .L_5)
	.align		4
.L_5:
        /*001c*/ 	.word	index@(triton_poi_fused_native_group_norm_relu_31)
        /*0020*/ 	.word	0x00000000


	//----- nvinfo : EIATTR_MIN_STACK_SIZE
	.align		4
.L_6:
        /*0024*/ 	.byte	0x04, 0x12
        /*0026*/ 	.short	(.L_8 - .L_7)
	.align		4
.L_7:
        /*0028*/ 	.word	index@(triton_poi_fused_native_group_norm_relu_31)
        /*002c*/ 	.word	0x00000000
.L_8:


//--------------------- .nv.info.triton_poi_fused_native_group_norm_relu_31 --------------------------
	.section	.nv.info.triton_poi_fused_native_group_norm_relu_31,"",@"SHT_CUDA_INFO"
	.sectionflags	@""
	.align	4


	//----- nvinfo : EIATTR_CUDA_API_VERSION
	.align		4
        /*0000*/ 	.byte	0x04, 0x37
        /*0002*/ 	.short	(.L_10 - .L_9)
.L_9:
        /*0004*/ 	.word	0x0000007c


	//----- nvinfo : EIATTR_KPARAM_INFO
	.align		4
.L_10:
        /*0008*/ 	.byte	0x04, 0x17
        /*000a*/ 	.short	(.L_12 - .L_11)
.L_11:
        /*000c*/ 	.word	0x00000000
        /*0010*/ 	.short	0x0007
        /*0012*/ 	.short	0x0038
        /*0014*/ 	.byte	0x00, 0xf0, 0x11, 0x00


	//----- nvinfo : EIATTR_KPARAM_INFO
	.align		4
.L_12:
        /*0018*/ 	.byte	0x04, 0x17
        /*001a*/ 	.short	(.L_14 - .L_13)
.L_13:
        /*001c*/ 	.word	0x00000000
        /*0020*/ 	.short	0x0006
        /*0022*/ 	.short	0x0030
        /*0024*/ 	.byte	0x00, 0xf4, 0x21, 0x00


	//----- nvinfo : EIATTR_KPARAM_INFO
	.align		4
.L_14:
        /*0028*/ 	.byte	0x04, 0x17
        /*002a*/ 	.short	(.L_16 - .L_15)
.L_15:
        /*002c*/ 	.word	0x00000000
        /*0030*/ 	.short	0x0005
        /*0032*/ 	.short	0x0028
        /*0034*/ 	.byte	0x00, 0xf4, 0x21, 0x00


	//----- nvinfo : EIATTR_KPARAM_INFO
	.align		4
.L_16:
        /*0038*/ 	.byte	0x04, 0x17
        /*003a*/ 	.short	(.L_18 - .L_17)
.L_17:
        /*003c*/ 	.word	0x00000000
        /*0040*/ 	.short	0x0004
        /*0042*/ 	.short	0x0020
        /*0044*/ 	.byte	0x00, 0xf4, 0x21, 0x00


	//----- nvinfo : EIATTR_KPARAM_INFO
	.align		4
.L_18:
        /*0048*/ 	.byte	0x04, 0x17
        /*004a*/ 	.short	(.L_20 - .L_19)
.L_19:
        /*004c*/ 	.word	0x00000000
        /*0050*/ 	.short	0x0003
        /*0052*/ 	.short	0x0018
        /*0054*/ 	.byte	0x00, 0xf4, 0x21, 0x00


	//----- nvinfo : EIATTR_KPARAM_INFO
	.align		4
.L_20:
        /*0058*/ 	.byte	0x04, 0x17
        /*005a*/ 	.short	(.L_22 - .L_21)
.L_21:
        /*005c*/ 	.word	0x00000000
        /*0060*/ 	.short	0x0002
        /*0062*/ 	.short	0x0010
        /*0064*/ 	.byte	0x00, 0xf4, 0x21, 0x00


	//----- nvinfo : EIATTR_KPARAM_INFO
	.align		4
.L_22:
        /*0068*/ 	.byte	0x04, 0x17
        /*006a*/ 	.short	(.L_24 - .L_23)
.L_23:
        /*006c*/ 	.word	0x00000000
        /*0070*/ 	.short	0x0001
        /*0072*/ 	.short	0x0008
        /*0074*/ 	.byte	0x00, 0xf4, 0x21, 0x00


	//----- nvinfo : EIATTR_KPARAM_INFO
	.align		4
.L_24:
        /*0078*/ 	.byte	0x04, 0x17
        /*007a*/ 	.short	(.L_26 - .L_25)
.L_25:
        /*007c*/ 	.word	0x00000000
        /*0080*/ 	.short	0x0000
        /*0082*/ 	.short	0x0000
        /*0084*/ 	.byte	0x00, 0xf4, 0x21, 0x00


	//----- nvinfo : EIATTR_SPARSE_MMA_MASK
	.align		4
.L_26:
        /*0088*/ 	.byte	0x03, 0x50
        /*008a*/ 	.short	0x0000


	//----- nvinfo : EIATTR_MAXREG_COUNT
	.align		4
        /*008c*/ 	.byte	0x03, 0x1b
        /*008e*/ 	.short	0x00ff


	//----- nvinfo : EIATTR_EXIT_INSTR_OFFSETS
	.align		4
        /*0090*/ 	.byte	0x04, 0x1c
        /*0092*/ 	.short	(.L_28 - .L_27)


	//   ....[0]....
.L_27:
        /*0094*/ 	.word	0x000002e0


	//----- nvinfo : EIATTR_REQNTID
	.align		4
.L_28:
        /*0098*/ 	.byte	0x04, 0x10
        /*009a*/ 	.short	(.L_30 - .L_29)
.L_29:
        /*009c*/ 	.word	0x00000080
        /*00a0*/ 	.word	0x00000001
        /*00a4*/ 	.word	0x00000001


	//----- nvinfo : EIATTR_CBANK_PARAM_SIZE
	.align		4
.L_30:
        /*00a8*/ 	.byte	0x03, 0x19
        /*00aa*/ 	.short	0x003c


	//----- nvinfo : EIATTR_PARAM_CBANK
	.align		4
        /*00ac*/ 	.byte	0x04, 0x0a
        /*00ae*/ 	.short	(.L_32 - .L_31)
	.align		4
.L_31:
        /*00b0*/ 	.word	index@(.nv.constant0.triton_poi_fused_native_group_norm_relu_31)
        /*00b4*/ 	.short	0x0210
        /*00b6*/ 	.short	0x003c


	//----- nvinfo : EIATTR_SW_WAR
	.align		4
.L_32:
        /*00b8*/ 	.byte	0x04, 0x36
        /*00ba*/ 	.short	(.L_34 - .L_33)
.L_33:
        /*00bc*/ 	.word	0x00000008
.L_34:


//--------------------- .nv.callgraph             --------------------------
	.section	.nv.callgraph,"",@"SHT_CUDA_CALLGRAPH"
	.align	4
	.sectionentsize	8
	.align		4
        /*0000*/ 	.word	0x00000000
	.align		4
        /*0004*/ 	.word	0xffffffff
	.align		4
        /*0008*/ 	.word	0x00000000
	.align		4
        /*000c*/ 	.word	0xfffffffe
	.align		4
        /*0010*/ 	.word	0x00000000
	.align		4
        /*0014*/ 	.word	0xfffffffd
	.align		4
        /*0018*/ 	.word	0x00000000
	.align		4
        /*001c*/ 	.word	0xfffffffc


//--------------------- .nv.constant4             --------------------------
	.section	.nv.constant4,"a",@progbits
	.align	8
	.align		8
.nv.constant4:
        /*0000*/ 	.dword	_$_str


//--------------------- .text.triton_poi_fused_native_group_norm_relu_31 --------------------------
	.section	.text.triton_poi_fused_native_group_norm_relu_31,"ax",@progbits
	.align	128
        .global         triton_poi_fused_native_group_norm_relu_31
        .type           triton_poi_fused_native_group_norm_relu_31,@function
        .size           triton_poi_fused_native_group_norm_relu_31,(.L_x_1 - triton_poi_fused_native_group_norm_relu_31)
        .other          triton_poi_fused_native_group_norm_relu_31,@"STO_CUDA_ENTRY STV_DEFAULT"
triton_poi_fused_native_group_norm_relu_31:
.text.triton_poi_fused_native_group_norm_relu_31:
[----:B------:R-:W-:Y:S01]  /*0000*/  LDC R1, c[0x0][0x28] ;  /* 0x00000a00ff017b82 */ /* 0x000fe20000000800 */
[----:B------:R-:W1:Y:S07]  /*0010*/  S2R R0, SR_TID.X ;  /* 0x0000000000007919 */ /* 0x000e6e0000002100 */
[----:B------:R-:W2:Y:S01]  /*0020*/  LDC.64 R10, c[0x0][0x228] ;  /* 0x00008a00ff0a7b82 */ /* 0x000ea20000000a00 */
[----:B------:R-:W-:Y:S01]  /*0030*/  ULDC.64 UR4, c[0x0][0x208] ;  /* 0x0000820000047ab9 */ /* 0x000fe20000000a00 */
[----:B------:R-:W3:Y:S06]  /*0040*/  S2R R3, SR_CTAID.X ;  /* 0x0000000000037919 */ /* 0x000eec0000002500 */
[----:B------:R-:W4:Y:S08]  /*0050*/  LDC.64 R8, c[0x0][0x218] ;  /* 0x00008600ff087b82 */ /* 0x000f300000000a00 */
[----:B------:R-:W5:Y:S08]  /*0060*/  LDC.64 R12, c[0x0][0x210] ;  /* 0x00008400ff0c7b82 */ /* 0x000f700000000a00 */
[----:B------:R-:W5:Y:S01]  /*0070*/  LDC.64 R6, c[0x0][0x220] ;  /* 0x00008800ff067b82 */ /* 0x000f620000000a00 */
[----:B-1----:R-:W-:-:S07]  /*0080*/  LOP3.LUT R0, R0, 0x7f, RZ, 0xc0, !PT ;  /* 0x0000007f00007812 */ /* 0x002fce00078ec0ff */
[----:B------:R-:W1:Y:S01]  /*0090*/  LDC.64 R4, c[0x0][0x230] ;  /* 0x00008c00ff047b82 */ /* 0x000e620000000a00 */
[----:B---3--:R-:W-:Y:S02]  /*00a0*/  SHF.R.S32.HI R15, RZ, 0x18, R3 ;  /* 0x00000018ff0f7819 */ /* 0x008fe40000011403 */
[----:B------:R-:W-:Y:S02]  /*00b0*/  LEA R0, R3, R0, 0x7 ;  /* 0x0000000003007211 */ /* 0x000fe400078e38ff */
[----:B------:R-:W-:-:S04]  /*00c0*/  SGXT R15, R15, 0x1 ;  /* 0x000000010f0f781a */ /* 0x000fc80000000200 */
[CC--:B------:R-:W-:Y:S02]  /*00d0*/  LEA.HI R2, R15.reuse, R0.reuse, RZ, 0x7 ;  /* 0x000000000f027211 */ /* 0x0c0fe400078f38ff */
[----:B------:R-:W-:Y:S02]  /*00e0*/  LEA.HI R15, R15, R0, RZ, 0x4 ;  /* 0x000000000f0f7211 */ /* 0x000fe400078f20ff */
[----:B------:R-:W-:Y:S02]  /*00f0*/  SHF.R.S32.HI R19, RZ, 0x7, R2 ;  /* 0x00000007ff137819 */ /* 0x000fe40000011402 */
[----:B------:R-:W3:Y:S03]  /*0100*/  LDC.64 R2, c[0x0][0x238] ;  /* 0x00008e00ff027b82 */ /* 0x000ee60000000a00 */
[----:B--2---:R-:W-:Y:S01]  /*0110*/  IMAD.WIDE R10, R19, 0x4, R10 ;  /* 0x00000004130a7825 */ /* 0x004fe200078e020a */
[----:B------:R-:W-:-:S02]  /*0120*/  SHF.R.S32.HI R16, RZ, 0x4, R15 ;  /* 0x00000004ff107819 */ /* 0x000fc4000001140f */
[----:B------:R-:W-:-:S03]  /*0130*/  SHF.R.S32.HI R15, RZ, 0x1f, R15 ;  /* 0x0000001fff0f7819 */ /* 0x000fc6000001140f */
[----:B------:R-:W2:Y:S01]  /*0140*/  LDG.E.EL R10, desc[UR4][R10.64] ;  /* 0x000000040a0a7981 */ /* 0x000ea2000c2e1900 */
[----:B------:R-:W-:Y:S01]  /*0150*/  LEA.HI R17, R15, R16, RZ, 0x8 ;  /* 0x000000100f117211 */ /* 0x000fe200078f40ff */
[----:B----4-:R-:W-:-:S03]  /*0160*/  IMAD.WIDE R14, R0, 0x4, R8 ;  /* 0x00000004000e7825 */ /* 0x010fc600078e0208 */
[----:B------:R-:W-:Y:S01]  /*0170*/  LOP3.LUT R17, R17, 0xffffff00, RZ, 0xc0, !PT ;  /* 0xffffff0011117812 */ /* 0x000fe200078ec0ff */
[----:B-----5:R-:W-:Y:S02]  /*0180*/  IMAD.WIDE R12, R0, 0x4, R12 ;  /* 0x00000004000c7825 */ /* 0x020fe400078e020c */
[----:B------:R-:W4:Y:S02]  /*0190*/  LDG.E R15, desc[UR4][R14.64] ;  /* 0x000000040e0f7981 */ /* 0x000f24000c1e1900 */
[----:B0-----:R-:W-:Y:S01]  /*01a0*/  IMAD.WIDE R6, R19, 0x4, R6 ;  /* 0x0000000413067825 */ /* 0x001fe200078e0206 */
[----:B------:R-:W-:Y:S01]  /*01b0*/  IADD3 R17, R16, -R17, RZ ;  /* 0x8000001110117210 */ /* 0x000fe20007ffe0ff */
[----:B------:R-:W4:Y:S04]  /*01c0*/  LDG.E R8, desc[UR4][R12.64] ;  /* 0x000000040c087981 */ /* 0x000f28000c1e1900 */
[----:B------:R-:W5:Y:S01]  /*01d0*/  LDG.E.EL R6, desc[UR4][R6.64] ;  /* 0x0000000406067981 */ /* 0x000f62000c2e1900 */
[----:B-1----:R-:W-:-:S04]  /*01e0*/  IMAD.WIDE R4, R17, 0x4, R4 ;  /* 0x0000000411047825 */ /* 0x002fc800078e0204 */
[----:B---3--:R-:W-:Y:S02]  /*01f0*/  IMAD.WIDE R2, R17, 0x4, R2 ;  /* 0x0000000411027825 */ /* 0x008fe400078e0202 */
[----:B------:R-:W3:Y:S04]  /*0200*/  LDG.E.EL R4, desc[UR4][R4.64] ;  /* 0x0000000404047981 */ /* 0x000ee8000c2e1900 */
[----:B------:R-:W3:Y:S01]  /*0210*/  LDG.E.EL R3, desc[UR4][R2.64] ;  /* 0x0000000402037981 */ /* 0x000ee2000c2e1900 */
[----:B------:R-:W-:-:S10]  /*0220*/  HFMA2.MMA R9, -RZ, RZ, 1, 0 ;  /* 0x3c000000ff097435 */ /* 0x000fd400000001ff */
[----:B--2---:R-:W-:Y:S02]  /*0230*/  FFMA R9, R10, R9, 9.9999997473787516356e-06 ;  /* 0x3727c5ac0a097423 */ /* 0x004fe40000000009 */
[----:B------:R-:W0:Y:S04]  /*0240*/  LDC.64 R10, c[0x0][0x240] ;  /* 0x00009000ff0a7b82 */ /* 0x000e280000000a00 */
[----:B------:R-:W1:Y:S01]  /*0250*/  MUFU.RSQ R9, R9 ;  /* 0x0000000900097308 */ /* 0x000e620000001400 */
[----:B----4-:R-:W-:-:S04]  /*0260*/  FADD R15, R8, R15 ;  /* 0x0000000f080f7221 */ /* 0x010fc80000000000 */
[----:B-----5:R-:W-:-:S04]  /*0270*/  FADD R8, -R6, R15 ;  /* 0x0000000f06087221 */ /* 0x020fc80000000100 */
[----:B-1----:R-:W-:-:S04]  /*0280*/  FMUL R8, R9, R8 ;  /* 0x0000000809087220 */ /* 0x002fc80000400000 */
[----:B---3--:R-:W-:Y:S01]  /*0290*/  FFMA R8, R4, R8, R3 ;  /* 0x0000000804087223 */ /* 0x008fe20000000003 */
[----:B0-----:R-:W-:-:S04]  /*02a0*/  IMAD.WIDE R4, R0, 0x4, R10 ;  /* 0x0000000400047825 */ /* 0x001fc800078e020a */
[----:B------:R-:W-:-:S04]  /*02b0*/  FSETP.GEU.AND P0, PT, R8, RZ, PT ;  /* 0x000000ff0800720b */ /* 0x000fc80003f0e000 */
[----:B------:R-:W-:-:S05]  /*02c0*/  FSEL R3, R8, RZ, P0 ;  /* 0x000000ff08037208 */ /* 0x000fca0000000000 */
[----:B------:R-:W-:Y:S01]  /*02d0*/  STG.E desc[UR4][R4.64], R3 ;  /* 0x0000000304007986 */ /* 0x000fe2000c101904 */
[----:B------:R-:W-:Y:S05]  /*02e0*/  EXIT ;  /* 0x000000000000794d */ /* 0x000fea0003800000 */
.L_x_0:
[----:B------:R-:W-:-:S00]  /*02f0*/  BRA `(.L_x_0) ;  /* 0xfffffffc00fc7947 */ /* 0x000fc0000383ffff */
[----:B------:R-:W-:-:S00]  /*0300*/  NOP ;  /* 0x0000000000007918 */ /* 0x000fc00000000000 */
[----:B------:R-:W-:-:S00]  /*0310*/  NOP ;  /* 0x0000000000007918 */ /* 0x000fc00000000000 */
[----:B------:R-:W-:-:S00]  /*0320*/  NOP ;  /* 0x0000000000007918 */ /* 0x000fc00000000000 */
[----:B------:R-:W-:-:S00]  /*0330*/  NOP ;  /* 0x0000000000007918 */ /* 0x000fc00000000000 */
[----:B------:R-:W-:-:S00]  /*0340*/  NOP ;  /* 0x0000000000007918 */ /* 0x000fc00000000000 */
[----:B------:R-:W-:-:S00]  /*0350*/  NOP ;  /* 0x0000000000007918 */ /* 0x000fc00000000000 */
[----:B------:R-:W-:-:S00]  /*0360*/  NOP ;  /* 0x0000000000007918 */ /* 0x000fc00000000000 */
[----:B------:R-:W-:-:S00]  /*0370*/  NOP ;  /* 0x0000000000007918 */ /* 0x000fc00000000000 */
.L_x_1:


//--------------------- .nv.global.init           --------------------------
	.section	.nv.global.init,"aw",@progbits
.nv.global.init:
	.type		_$_str,@object
	.size		_$_str,(.L_0 - _$_str)
_$_str:
        /*0000*/ 	.byte	0x5f, 0x5f, 0x43, 0x55, 0x44, 0x41, 0x5f, 0x46, 0x54, 0x5a, 0x00
.L_0:


//--------------------- .nv.constant0.triton_poi_fused_native_group_norm_relu_31 --------------------------
	.section	.nv.constant0.triton_poi_fused_native_group_norm_relu_31,"a",@progbits
	.sectionflags	@""
	.align	4
.nv.constant0.triton_poi_fused_native_group_norm_relu_31:
	.zero		588
